//
// Generated by NVIDIA NVVM Compiler
//
// Compiler Build ID: CL-36424714
// Cuda compilation tools, release 13.0, V13.0.88
// Based on NVVM 20.0.0
//

.version 9.0
.target sm_100
.address_size 64

	// .globl	_Z20ldmatrix_test_kernelP6__halfPKS_i
// _ZZ20ldmatrix_test_kernelP6__halfPKS_iE5shmem has been demoted

.visible .entry _Z20ldmatrix_test_kernelP6__halfPKS_i(
	.param .u64 .ptr .align 1 _Z20ldmatrix_test_kernelP6__halfPKS_i_param_0,
	.param .u64 .ptr .align 1 _Z20ldmatrix_test_kernelP6__halfPKS_i_param_1,
	.param .u32 _Z20ldmatrix_test_kernelP6__halfPKS_i_param_2
)
{
	.reg .pred 	%p<4>;
	.reg .b16 	%rs<17>;
	.reg .b32 	%r<24>;
	.reg .b64 	%rd<17>;
	// demoted variable
	.shared .align 2 .b8 _ZZ20ldmatrix_test_kernelP6__halfPKS_iE5shmem[512];
	ld.param.u64 	%rd3, [_Z20ldmatrix_test_kernelP6__halfPKS_i_param_0];
	ld.param.u64 	%rd4, [_Z20ldmatrix_test_kernelP6__halfPKS_i_param_1];
	ld.param.u32 	%r7, [_Z20ldmatrix_test_kernelP6__halfPKS_i_param_2];
	mov.u32 	%r1, %tid.x;
	shl.b32 	%r2, %r1, 3;
	setp.ge.s32 	%p1, %r2, %r7;
	@%p1 bra 	$L__BB0_2;
	cvta.to.global.u64 	%rd5, %rd4;
	shl.b32 	%r8, %r1, 4;
	mov.u32 	%r9, _ZZ20ldmatrix_test_kernelP6__halfPKS_iE5shmem;
	add.s32 	%r10, %r9, %r8;
	mul.wide.u32 	%rd6, %r2, 2;
	add.s64 	%rd7, %rd5, %rd6;
	ld.global.u16 	%rs1, [%rd7];
	st.shared.u16 	[%r10], %rs1;
	ld.global.u16 	%rs2, [%rd7+2];
	st.shared.u16 	[%r10+2], %rs2;
	ld.global.u16 	%rs3, [%rd7+4];
	st.shared.u16 	[%r10+4], %rs3;
	ld.global.u16 	%rs4, [%rd7+6];
	st.shared.u16 	[%r10+6], %rs4;
	ld.global.u16 	%rs5, [%rd7+8];
	st.shared.u16 	[%r10+8], %rs5;
	ld.global.u16 	%rs6, [%rd7+10];
	st.shared.u16 	[%r10+10], %rs6;
	ld.global.u16 	%rs7, [%rd7+12];
	st.shared.u16 	[%r10+12], %rs7;
	ld.global.u16 	%rs8, [%rd7+14];
	st.shared.u16 	[%r10+14], %rs8;
$L__BB0_2:
	bar.sync 	0;
	setp.gt.u32 	%p2, %r1, 31;
	mov.b64 	%rd16, 0;
	@%p2 bra 	$L__BB0_4;
	shr.u32 	%r11, %r1, 1;
	and.b32  	%r12, %r11, 8;
	and.b32  	%r13, %r1, 7;
	or.b32  	%r14, %r12, %r13;
	shl.b32 	%r15, %r14, 4;
	and.b32  	%r16, %r1, 8;
	or.b32  	%r17, %r15, %r16;
	mul.wide.u32 	%rd9, %r17, 2;
	mov.u32 	%r18, _ZZ20ldmatrix_test_kernelP6__halfPKS_iE5shmem;
	cvt.u64.u32 	%rd10, %r18;
	cvta.shared.u64 	%rd11, %rd10;
	add.s64 	%rd16, %rd11, %rd9;
$L__BB0_4:
	setp.ge.s32 	%p3, %r2, %r7;
	cvta.to.shared.u64 	%rd12, %rd16;
	cvt.u32.u64 	%r23, %rd12;
	// begin inline asm
	ldmatrix.sync.aligned.m8n8.x4.shared.trans.b16 {%r19, %r20, %r21, %r22}, [%r23];
	// end inline asm
	@%p3 bra 	$L__BB0_6;
	cvta.to.global.u64 	%rd13, %rd3;
	mul.wide.u32 	%rd14, %r2, 2;
	add.s64 	%rd15, %rd13, %rd14;
	mov.b32 	{%rs9, %rs10}, %r19;
	st.global.u16 	[%rd15], %rs9;
	st.global.u16 	[%rd15+2], %rs10;
	mov.b32 	{%rs11, %rs12}, %r20;
	st.global.u16 	[%rd15+4], %rs11;
	st.global.u16 	[%rd15+6], %rs12;
	mov.b32 	{%rs13, %rs14}, %r21;
	st.global.u16 	[%rd15+8], %rs13;
	st.global.u16 	[%rd15+10], %rs14;
	mov.b32 	{%rs15, %rs16}, %r22;
	st.global.u16 	[%rd15+12], %rs15;
	st.global.u16 	[%rd15+14], %rs16;
$L__BB0_6:
	ret;

}


// ===== COMPILED SASS (sm_100) =====

	.target	sm_100

	.elftype	@"ET_EXEC"


//--------------------- .note.nv.tkinfo           --------------------------
	.section	.note.nv.tkinfo,"",@"SHT_NOTE"
	.sectionflags	@"SHF_NOTE_NV_TKINFO"
	.tkinfo
        /*0018*/ 	.word	0x00000002
        /*0030*/ 	.string	""
        /*0030*/ 	.string	"ptxas"
        /*0030*/ 	.string	"Cuda compilation tools, release 13.0, V13.0.88"
        /*0030*/ 	.string	"Build cuda_13.0.r13.0/compiler.36424714_0"
        /*0030*/ 	.string	"-arch sm_100 -m 64 "



//--------------------- .note.nv.cuinfo           --------------------------
	.section	.note.nv.cuinfo,"",@"SHT_NOTE"
	.sectionflags	@"SHF_NOTE_NV_CUINFO"
        /*0018*/ 	.short	0x0002
        /*001a*/ 	.short	0x0064
        /*001c*/ 	.short	0x0082
	.zero		2


//--------------------- .nv.info                  --------------------------
	.section	.nv.info,"",@"SHT_CUDA_INFO"
	.align	4


	//----- nvinfo : EIATTR_REGCOUNT
	.align		4
        /*0000*/ 	.byte	0x04, 0x2f
        /*0002*/ 	.short	(.L_1 - .L_0)
	.align		4
.L_0:
        /*0004*/ 	.word	index@(_Z20ldmatrix_test_kernelP6__halfPKS_i)
        /*0008*/ 	.word	0x00000017


	//----- nvinfo : EIATTR_FRAME_SIZE
	.align		4
.L_1:
        /*000c*/ 	.byte	0x04, 0x11
        /*000e*/ 	.short	(.L_3 - .L_2)
	.align		4
.L_2:
        /*0010*/ 	.word	index@(_Z20ldmatrix_test_kernelP6__halfPKS_i)
        /*0014*/ 	.word	0x00000000


	//----- nvinfo : EIATTR_MIN_STACK_SIZE
	.align		4
.L_3:
        /*0018*/ 	.byte	0x04, 0x12
        /*001a*/ 	.short	(.L_5 - .L_4)
	.align		4
.L_4:
        /*001c*/ 	.word	index@(_Z20ldmatrix_test_kernelP6__halfPKS_i)
        /*0020*/ 	.word	0x00000000
.L_5:


//--------------------- .nv.compat                --------------------------
	.section	.nv.compat,"",@"SHT_CUDA_COMPAT_INFO"
	.align	4
        /*0000*/ 	.byte	0x02, 0x09, 0x00, 0x00, 0x02, 0x02, 0x01, 0x00, 0x02, 0x05, 0x05, 0x00, 0x03, 0x07, 0x01, 0x01
        /*0010*/ 	.byte	0x02, 0x03, 0x00, 0x00, 0x02, 0x06, 0x01, 0x00, 0x04, 0x0b, 0x08, 0x00, 0x09, 0x00, 0x00, 0x00
        /*0020*/ 	.byte	0x00, 0x00, 0x00, 0x00


//--------------------- .nv.info._Z20ldmatrix_test_kernelP6__halfPKS_i --------------------------
	.section	.nv.info._Z20ldmatrix_test_kernelP6__halfPKS_i,"",@"SHT_CUDA_INFO"
	.sectionflags	@""
	.align	4


	//----- nvinfo : EIATTR_CUDA_API_VERSION
	.align		4
        /*0000*/ 	.byte	0x04, 0x37
        /*0002*/ 	.short	(.L_7 - .L_6)
.L_6:
        /*0004*/ 	.word	0x00000082


	//----- nvinfo : EIATTR_KPARAM_INFO
	.align		4
.L_7:
        /*0008*/ 	.byte	0x04, 0x17
        /*000a*/ 	.short	(.L_9 - .L_8)
.L_8:
        /*000c*/ 	.word	0x00000000
        /*0010*/ 	.short	0x0002
        /*0012*/ 	.short	0x0010
        /*0014*/ 	.byte	0x00, 0xf0, 0x11, 0x00


	//----- nvinfo : EIATTR_KPARAM_INFO
	.align		4
.L_9:
        /*0018*/ 	.byte	0x04, 0x17
        /*001a*/ 	.short	(.L_11 - .L_10)
.L_10:
        /*001c*/ 	.word	0x00000000
        /*0020*/ 	.short	0x0001
        /*0022*/ 	.short	0x0008
        /*0024*/ 	.byte	0x00, 0xf5, 0x21, 0x00


	//----- nvinfo : EIATTR_KPARAM_INFO
	.align		4
.L_11:
        /*0028*/ 	.byte	0x04, 0x17
        /*002a*/ 	.short	(.L_13 - .L_12)
.L_12:
        /*002c*/ 	.word	0x00000000
        /*0030*/ 	.short	0x0000
        /*0032*/ 	.short	0x0000
        /*0034*/ 	.byte	0x00, 0xf5, 0x21, 0x00


	//----- nvinfo : EIATTR_SPARSE_MMA_MASK
	.align		4
.L_13:
        /*0038*/ 	.byte	0x03, 0x50
        /*003a*/ 	.short	0x0000


	//----- nvinfo : EIATTR_MAXREG_COUNT
	.align		4
        /*003c*/ 	.byte	0x03, 0x1b
        /*003e*/ 	.short	0x00ff


	//----- nvinfo : EIATTR_NUM_BARRIERS
	.align		4
        /*0040*/ 	.byte	0x02, 0x4c
        /*0042*/ 	.byte	0x01
	.zero		1


	//----- nvinfo : EIATTR_MERCURY_ISA_VERSION
	.align		4
        /*0044*/ 	.byte	0x03, 0x5f
        /*0046*/ 	.short	0x0101


	//----- nvinfo : EIATTR_VRC_CTA_INIT_COUNT
	.align		4
        /*0048*/ 	.byte	0x02, 0x4a
	.zero		1
	.zero		1


	//----- nvinfo : EIATTR_EXIT_INSTR_OFFSETS
	.align		4
        /*004c*/ 	.byte	0x04, 0x1c
        /*004e*/ 	.short	(.L_15 - .L_14)


	//   ....[0]....
.L_14:
        /*0050*/ 	.word	0x000002b0


	//   ....[1]....
        /*0054*/ 	.word	0x000003a0


	//----- nvinfo : EIATTR_CBANK_PARAM_SIZE
	.align		4
.L_15:
        /*0058*/ 	.byte	0x03, 0x19
        /*005a*/ 	.short	0x0014


	//----- nvinfo : EIATTR_PARAM_CBANK
	.align		4
        /*005c*/ 	.byte	0x04, 0x0a
        /*005e*/ 	.short	(.L_17 - .L_16)
	.align		4
.L_16:
        /*0060*/ 	.word	index@(.nv.constant0._Z20ldmatrix_test_kernelP6__halfPKS_i)
        /*0064*/ 	.short	0x0380
        /*0066*/ 	.short	0x0014


	//----- nvinfo : EIATTR_SW_WAR
	.align		4
.L_17:
        /*0068*/ 	.byte	0x04, 0x36
        /*006a*/ 	.short	(.L_19 - .L_18)
.L_18:
        /*006c*/ 	.word	0x00000008
.L_19:


//--------------------- .nv.callgraph             --------------------------
	.section	.nv.callgraph,"",@"SHT_CUDA_CALLGRAPH"
	.align	4
	.sectionentsize	8
	.align		4
        /*0000*/ 	.word	0x00000000
	.align		4
        /*0004*/ 	.word	0xffffffff
	.align		4
        /*0008*/ 	.word	0x00000000
	.align		4
        /*000c*/ 	.word	0xfffffffe
	.align		4
        /*0010*/ 	.word	0x00000000
	.align		4
        /*0014*/ 	.word	0xfffffffd
	.align		4
        /*0018*/ 	.word	0x00000000
	.align		4
        /*001c*/ 	.word	0xfffffffc


//--------------------- .text._Z20ldmatrix_test_kernelP6__halfPKS_i --------------------------
	.section	.text._Z20ldmatrix_test_kernelP6__halfPKS_i,"ax",@progbits
	.align	128
        .global         _Z20ldmatrix_test_kernelP6__halfPKS_i
        .type           _Z20ldmatrix_test_kernelP6__halfPKS_i,@function
        .size           _Z20ldmatrix_test_kernelP6__halfPKS_i,(.L_x_1 - _Z20ldmatrix_test_kernelP6__halfPKS_i)
        .other          _Z20ldmatrix_test_kernelP6__halfPKS_i,@"STO_CUDA_ENTRY STV_DEFAULT"
_Z20ldmatrix_test_kernelP6__halfPKS_i:
.text._Z20ldmatrix_test_kernelP6__halfPKS_i:
[----:B------:R-:W-:Y:S01]  /*0000*/  LDC R1, c[0x0][0x37c] ;  /* 0x0000df00ff017b82 */ /* 0x000fe20000000800 */
[----:B------:R-:W0:Y:S01]  /*0010*/  S2R R6, SR_TID.X ;  /* 0x0000000000067919 */ /* 0x000e220000002100 */
[----:B------:R-:W1:Y:S01]  /*0020*/  LDCU UR4, c[0x0][0x390] ;  /* 0x00007200ff0477ac */ /* 0x000e620008000800 */
[----:B0-----:R-:W-:-:S05]  /*0030*/  IMAD.SHL.U32 R0, R6, 0x8, RZ ;  /* 0x0000000806007824 */ /* 0x001fca00078e00ff */
[----:B-1----:R-:W-:Y:S01]  /*0040*/  ISETP.GE.AND P0, PT, R0, UR4, PT ;  /* 0x0000000400007c0c */ /* 0x002fe2000bf06270 */
[----:B------:R-:W0:-:S12]  /*0050*/  LDCU.64 UR4, c[0x0][0x358] ;  /* 0x00006b00ff0477ac */ /* 0x000e180008000a00 */
[----:B------:R-:W1:Y:S02]  /*0060*/  @!P0 LDC.64 R2, c[0x0][0x388] ;  /* 0x0000e200ff028b82 */ /* 0x000e640000000a00 */
[----:B-1----:R-:W-:-:S05]  /*0070*/  @!P0 IMAD.WIDE.U32 R2, R0, 0x2, R2 ;  /* 0x0000000200028825 */ /* 0x002fca00078e0002 */
[----:B0-----:R-:W2:Y:S04]  /*0080*/  @!P0 LDG.E.U16 R11, desc[UR4][R2.64+0x4] ;  /* 0x00000404020b8981 */ /* 0x001ea8000c1e1500 */
[----:B------:R-:W2:Y:S04]  /*0090*/  @!P0 LDG.E.U16 R10, desc[UR4][R2.64+0x6] ;  /* 0x00000604020a8981 */ /* 0x000ea8000c1e1500 */
[----:B------:R-:W3:Y:S04]  /*00a0*/  @!P0 LDG.E.U16 R14, desc[UR4][R2.64] ;  /* 0x00000004020e8981 */ /* 0x000ee8000c1e1500 */
[----:B------:R-:W3:Y:S04]  /*00b0*/  @!P0 LDG.E.U16 R12, desc[UR4][R2.64+0x2] ;  /* 0x00000204020c8981 */ /* 0x000ee8000c1e1500 */
[----:B------:R-:W4:Y:S04]  /*00c0*/  @!P0 LDG.E.U16 R7, desc[UR4][R2.64+0x8] ;  /* 0x0000080402078981 */ /* 0x000f28000c1e1500 */
[----:B------:R-:W4:Y:S04]  /*00d0*/  @!P0 LDG.E.U16 R8, desc[UR4][R2.64+0xa] ;  /* 0x00000a0402088981 */ /* 0x000f28000c1e1500 */
[----:B------:R-:W5:Y:S04]  /*00e0*/  @!P0 LDG.E.U16 R9, desc[UR4][R2.64+0xc] ;  /* 0x00000c0402098981 */ /* 0x000f68000c1e1500 */
[----:B------:R0:W5:Y:S01]  /*00f0*/  @!P0 LDG.E.U16 R13, desc[UR4][R2.64+0xe] ;  /* 0x00000e04020d8981 */ /* 0x000162000c1e1500 */
[----:B------:R-:W-:Y:S01]  /*0100*/  ISETP.GT.U32.AND P1, PT, R6, 0x1f, PT ;  /* 0x0000001f0600780c */ /* 0x000fe20003f24070 */
[----:B------:R-:W1:-:S12]  /*0110*/  @!P0 S2R R15, SR_CgaCtaId ;  /* 0x00000000000f8919 */ /* 0x000e580000008800 */
[----:B------:R-:W1:Y:S01]  /*0120*/  @!P1 S2R R20, SR_CgaCtaId ;  /* 0x0000000000149919 */ /* 0x000e620000008800 */
[----:B------:R-:W1:Y:S01]  /*0130*/  @!P1 S2R R18, SR_SWINHI ;  /* 0x0000000000129919 */ /* 0x000e620000002f00 */
[--C-:B------:R-:W-:Y:S02]  /*0140*/  @!P1 SHF.R.U32.HI R4, RZ, 0x1, R6.reuse ;  /* 0x00000001ff049819 */ /* 0x100fe40000011606 */
[----:B------:R-:W-:Y:S02]  /*0150*/  @!P1 MOV R17, 0x400 ;  /* 0x0000040000119802 */ /* 0x000fe40000000f00 */
[----:B------:R-:W-:Y:S02]  /*0160*/  @!P1 LOP3.LUT R5, R4, 0x8, RZ, 0xc0, !PT ;  /* 0x0000000804059812 */ /* 0x000fe400078ec0ff */
[----:B------:R-:W-:Y:S02]  /*0170*/  @!P1 LOP3.LUT R16, R6, 0x8, RZ, 0xc0, !PT ;  /* 0x0000000806109812 */ /* 0x000fe400078ec0ff */
[----:B------:R-:W-:-:S02]  /*0180*/  @!P1 LOP3.LUT R5, R5, 0x7, R6, 0xf8, !PT ;  /* 0x0000000705059812 */ /* 0x000fc400078ef806 */
[----:B------:R-:W-:Y:S02]  /*0190*/  @!P0 MOV R4, 0x400 ;  /* 0x0000040000048802 */ /* 0x000fe40000000f00 */
[----:B0-----:R-:W-:Y:S02]  /*01a0*/  CS2R R2, SRZ ;  /* 0x0000000000027805 */ /* 0x001fe4000001ff00 */
[----:B-1----:R-:W-:Y:S02]  /*01b0*/  @!P0 LEA R15, R15, R4, 0x18 ;  /* 0x000000040f0f8211 */ /* 0x002fe400078ec0ff */
[----:B------:R-:W-:Y:S01]  /*01c0*/  @!P1 LEA R19, R20, R17, 0x18 ;  /* 0x0000001114139211 */ /* 0x000fe200078ec0ff */
[----:B------:R-:W-:-:S03]  /*01d0*/  @!P1 IMAD R17, R5, 0x10, R16 ;  /* 0x0000001005119824 */ /* 0x000fc600078e0210 */
[----:B------:R-:W-:Y:S02]  /*01e0*/  @!P1 MOV R4, R19 ;  /* 0x0000001300049202 */ /* 0x000fe40000000f00 */
[----:B------:R-:W-:Y:S01]  /*01f0*/  @!P1 MOV R5, R18 ;  /* 0x0000001200059202 */ /* 0x000fe20000000f00 */
[----:B------:R-:W-:Y:S02]  /*0200*/  @!P0 IMAD R15, R6, 0x10, R15 ;  /* 0x00000010060f8824 */ /* 0x000fe400078e020f */
[----:B------:R-:W-:-:S05]  /*0210*/  @!P1 IMAD.WIDE.U32 R2, R17, 0x2, R4 ;  /* 0x0000000211029825 */ /* 0x000fca00078e0004 */
[----:B------:R-:W-:Y:S02]  /*0220*/  MOV R2, R2 ;  /* 0x0000000200027202 */ /* 0x000fe40000000f00 */
[----:B--2---:R-:W-:Y:S02]  /*0230*/  PRMT R17, R11, 0x5410, R10 ;  /* 0x000054100b117816 */ /* 0x004fe4000000000a */
[----:B---3--:R-:W-:Y:S02]  /*0240*/  PRMT R16, R14, 0x5410, R12 ;  /* 0x000054100e107816 */ /* 0x008fe4000000000c */
[----:B----4-:R-:W-:-:S03]  /*0250*/  PRMT R10, R7, 0x5410, R8 ;  /* 0x00005410070a7816 */ /* 0x010fc60000000008 */
[----:B------:R0:W-:Y:S01]  /*0260*/  @!P0 STS.64 [R15], R16 ;  /* 0x000000100f008388 */ /* 0x0001e20000000a00 */
[----:B-----5:R-:W-:-:S05]  /*0270*/  PRMT R11, R9, 0x5410, R13 ;  /* 0x00005410090b7816 */ /* 0x020fca000000000d */
[----:B------:R0:W-:Y:S01]  /*0280*/  @!P0 STS.64 [R15+0x8], R10 ;  /* 0x0000080a0f008388 */ /* 0x0001e20000000a00 */
[----:B------:R-:W-:Y:S06]  /*0290*/  BAR.SYNC.DEFER_BLOCKING 0x0 ;  /* 0x0000000000007b1d */ /* 0x000fec0000010000 */
[----:B------:R0:W1:Y:S01]  /*02a0*/  LDSM.16.MT88.4 R4, [R2] ;  /* 0x000000000204783b */ /* 0x0000620000004200 */
[----:B------:R-:W-:Y:S05]  /*02b0*/  @P0 EXIT ;  /* 0x000000000000094d */ /* 0x000fea0003800000 */
[----:B0-----:R-:W0:Y:S01]  /*02c0*/  LDC.64 R2, c[0x0][0x380] ;  /* 0x0000e000ff027b82 */ /* 0x001e220000000a00 */
[----:B-1----:R-:W-:Y:S02]  /*02d0*/  PRMT R8, R5, 0x7632, R8 ;  /* 0x0000763205087816 */ /* 0x002fe40000000008 */
[----:B------:R-:W-:Y:S02]  /*02e0*/  PRMT R9, R6, 0x7632, R9 ;  /* 0x0000763206097816 */ /* 0x000fe40000000009 */
[----:B------:R-:W-:Y:S01]  /*02f0*/  PRMT R10, R7, 0x7632, R10 ;  /* 0x00007632070a7816 */ /* 0x000fe2000000000a */
[----:B0-----:R-:W-:Y:S01]  /*0300*/  IMAD.WIDE.U32 R2, R0, 0x2, R2 ;  /* 0x0000000200027825 */ /* 0x001fe200078e0002 */
[----:B------:R-:W-:-:S04]  /*0310*/  PRMT R0, R4, 0x7632, R0 ;  /* 0x0000763204007816 */ /* 0x000fc80000000000 */
[----:B------:R-:W-:Y:S04]  /*0320*/  STG.E.U16 desc[UR4][R2.64], R4 ;  /* 0x0000000402007986 */ /* 0x000fe8000c101504 */
[----:B------:R-:W-:Y:S04]  /*0330*/  STG.E.U16 desc[UR4][R2.64+0x4], R5 ;  /* 0x0000040502007986 */ /* 0x000fe8000c101504 */
[----:B------:R-:W-:Y:S04]  /*0340*/  STG.E.U16 desc[UR4][R2.64+0x8], R6 ;  /* 0x0000080602007986 */ /* 0x000fe8000c101504 */
[----:B------:R-:W-:Y:S04]  /*0350*/  STG.E.U16 desc[UR4][R2.64+0xc], R7 ;  /* 0x00000c0702007986 */ /* 0x000fe8000c101504 */
[----:B------:R-:W-:Y:S04]  /*0360*/  STG.E.U16 desc[UR4][R2.64+0x2], R0 ;  /* 0x0000020002007986 */ /* 0x000fe8000c101504 */
[----:B------:R-:W-:Y:S04]  /*0370*/  STG.E.U16 desc[UR4][R2.64+0x6], R8 ;  /* 0x0000060802007986 */ /* 0x000fe8000c101504 */
[----:B------:R-:W-:Y:S04]  /*0380*/  STG.E.U16 desc[UR4][R2.64+0xa], R9 ;  /* 0x00000a0902007986 */ /* 0x000fe8000c101504 */
[----:B------:R-:W-:Y:S01]  /*0390*/  STG.E.U16 desc[UR4][R2.64+0xe], R10 ;  /* 0x00000e0a02007986 */ /* 0x000fe2000c101504 */
[----:B------:R-:W-:Y:S05]  /*03a0*/  EXIT ;  /* 0x000000000000794d */ /* 0x000fea0003800000 */
.L_x_0:
[----:B------:R-:W-:-:S00]  /*03b0*/  BRA `(.L_x_0) ;  /* 0xfffffffc00fc7947 */ /* 0x000fc0000383ffff */
[----:B------:R-:W-:-:S00]  /*03c0*/  NOP ;  /* 0x0000000000007918 */ /* 0x000fc00000000000 */
        /* <DEDUP_REMOVED lines=11> */
.L_x_1:


//--------------------- .nv.shared._Z20ldmatrix_test_kernelP6__halfPKS_i --------------------------
	.section	.nv.shared._Z20ldmatrix_test_kernelP6__halfPKS_i,"aw",@nobits
	.sectionflags	@""
	.align	2
.nv.shared._Z20ldmatrix_test_kernelP6__halfPKS_i:
	.zero		1536


//--------------------- .nv.shared.reserved.0     --------------------------
	.section	.nv.shared.reserved.0,"aw",@nobits
	.weak		__nv_reservedSMEM_offset_0_alias
	.size		__nv_reservedSMEM_offset_0_alias, 0, 64
	.other		__nv_reservedSMEM_offset_0_alias,@"STO_CUDA_RESERVED_SHARED STV_DEFAULT"
__nv_reservedSMEM_offset_0_alias:
	.zero		0
	.zero		64


//--------------------- .nv.constant0._Z20ldmatrix_test_kernelP6__halfPKS_i --------------------------
	.section	.nv.constant0._Z20ldmatrix_test_kernelP6__halfPKS_i,"a",@progbits
	.sectionflags	@""
	.align	4
.nv.constant0._Z20ldmatrix_test_kernelP6__halfPKS_i:
	.zero		916


//--------------------- SYMBOLS --------------------------

	.type		.nv.reservedSmem.offset0,@object
	.size		.nv.reservedSmem.offset0,0x4
	.type		.nv.reservedSmem.cap,@object
	.size		.nv.reservedSmem.cap,0x4
